	.headerflags	@"EF_CUDA_TEXMODE_UNIFIED EF_CUDA_64BIT_ADDRESS EF_CUDA_ACCELERATORS EF_CUDA_SM90 EF_CUDA_VIRTUAL_SM(EF_CUDA_SM90)"
	.elftype	@"ET_EXEC"


//--------------------- .nv.info                  --------------------------
	.section	.nv.info,"",@"SHT_CUDA_INFO"
	.align	4


	//----- nvinfo : EIATTR_REGCOUNT
	.align		4
        /*0000*/ 	.byte	0x04, 0x2f
        /*0002*/ 	.short	(.L_3 - .L_2)
	.align		4
.L_2:
        /*0004*/ 	.word	index@(triton_poi_fused__native_batch_norm_legit_no_training_leaky_relu_15)
        /*0008*/ 	.word	0x00000020


	//----- nvinfo : EIATTR_MIN_STACK_SIZE
	.align		4
.L_3:
        /*000c*/ 	.byte	0x04, 0x12
        /*000e*/ 	.short	(.L_5 - .L_4)
	.align		4
.L_4:
        /*0010*/ 	.word	index@(triton_poi_fused__native_batch_norm_legit_no_training_leaky_relu_15)
        /*0014*/ 	.word	0x00000000


	//----- nvinfo : EIATTR_FRAME_SIZE
	.align		4
.L_5:
        /*0018*/ 	.byte	0x04, 0x11
        /*001a*/ 	.short	(.L_7 - .L_6)
	.align		4
.L_6:
        /*001c*/ 	.word	index@(triton_poi_fused__native_batch_norm_legit_no_training_leaky_relu_15)
        /*0020*/ 	.word	0x00000000


	//----- nvinfo : EIATTR_MIN_STACK_SIZE
	.align		4
.L_7:
        /*0024*/ 	.byte	0x04, 0x12
        /*0026*/ 	.short	(.L_9 - .L_8)
	.align		4
.L_8:
        /*0028*/ 	.word	index@(triton_poi_fused__native_batch_norm_legit_no_training_leaky_relu_15)
        /*002c*/ 	.word	0x00000000
.L_9:


//--------------------- .nv.info.triton_poi_fused__native_batch_norm_legit_no_training_leaky_relu_15 --------------------------
	.section	.nv.info.triton_poi_fused__native_batch_norm_legit_no_training_leaky_relu_15,"",@"SHT_CUDA_INFO"
	.sectionflags	@""
	.align	4


	//----- nvinfo : EIATTR_CUDA_API_VERSION
	.align		4
        /*0000*/ 	.byte	0x04, 0x37
        /*0002*/ 	.short	(.L_11 - .L_10)
.L_10:
        /*0004*/ 	.word	0x0000007c


	//----- nvinfo : EIATTR_KPARAM_INFO
	.align		4
.L_11:
        /*0008*/ 	.byte	0x04, 0x17
        /*000a*/ 	.short	(.L_13 - .L_12)
.L_12:
        /*000c*/ 	.word	0x00000000
        /*0010*/ 	.short	0x0006
        /*0012*/ 	.short	0x0030
        /*0014*/ 	.byte	0x00, 0xf0, 0x11, 0x00


	//----- nvinfo : EIATTR_KPARAM_INFO
	.align		4
.L_13:
        /*0018*/ 	.byte	0x04, 0x17
        /*001a*/ 	.short	(.L_15 - .L_14)
.L_14:
        /*001c*/ 	.word	0x00000000
        /*0020*/ 	.short	0x0005
        /*0022*/ 	.short	0x0028
        /*0024*/ 	.byte	0x00, 0xf4, 0x21, 0x00


	//----- nvinfo : EIATTR_KPARAM_INFO
	.align		4
.L_15:
        /*0028*/ 	.byte	0x04, 0x17
        /*002a*/ 	.short	(.L_17 - .L_16)
.L_16:
        /*002c*/ 	.word	0x00000000
        /*0030*/ 	.short	0x0004
        /*0032*/ 	.short	0x0020
        /*0034*/ 	.byte	0x00, 0xf4, 0x21, 0x00


	//----- nvinfo : EIATTR_KPARAM_INFO
	.align		4
.L_17:
        /*0038*/ 	.byte	0x04, 0x17
        /*003a*/ 	.short	(.L_19 - .L_18)
.L_18:
        /*003c*/ 	.word	0x00000000
        /*0040*/ 	.short	0x0003
        /*0042*/ 	.short	0x0018
        /*0044*/ 	.byte	0x00, 0xf4, 0x21, 0x00


	//----- nvinfo : EIATTR_KPARAM_INFO
	.align		4
.L_19:
        /*0048*/ 	.byte	0x04, 0x17
        /*004a*/ 	.short	(.L_21 - .L_20)
.L_20:
        /*004c*/ 	.word	0x00000000
        /*0050*/ 	.short	0x0002
        /*0052*/ 	.short	0x0010
        /*0054*/ 	.byte	0x00, 0xf4, 0x21, 0x00


	//----- nvinfo : EIATTR_KPARAM_INFO
	.align		4
.L_21:
        /*0058*/ 	.byte	0x04, 0x17
        /*005a*/ 	.short	(.L_23 - .L_22)
.L_22:
        /*005c*/ 	.word	0x00000000
        /*0060*/ 	.short	0x0001
        /*0062*/ 	.short	0x0008
        /*0064*/ 	.byte	0x00, 0xf4, 0x21, 0x00


	//----- nvinfo : EIATTR_KPARAM_INFO
	.align		4
.L_23:
        /*0068*/ 	.byte	0x04, 0x17
        /*006a*/ 	.short	(.L_25 - .L_24)
.L_24:
        /*006c*/ 	.word	0x00000000
        /*0070*/ 	.short	0x0000
        /*0072*/ 	.short	0x0000
        /*0074*/ 	.byte	0x00, 0xf4, 0x21, 0x00


	//----- nvinfo : EIATTR_SPARSE_MMA_MASK
	.align		4
.L_25:
        /*0078*/ 	.byte	0x03, 0x50
        /*007a*/ 	.short	0x0000


	//----- nvinfo : EIATTR_MAXREG_COUNT
	.align		4
        /*007c*/ 	.byte	0x03, 0x1b
        /*007e*/ 	.short	0x00ff


	//----- nvinfo : EIATTR_EXIT_INSTR_OFFSETS
	.align		4
        /*0080*/ 	.byte	0x04, 0x1c
        /*0082*/ 	.short	(.L_27 - .L_26)


	//   ....[0]....
.L_26:
        /*0084*/ 	.word	0x00000710


	//----- nvinfo : EIATTR_REQNTID
	.align		4
.L_27:
        /*0088*/ 	.byte	0x04, 0x10
        /*008a*/ 	.short	(.L_29 - .L_28)
.L_28:
        /*008c*/ 	.word	0x00000080
        /*0090*/ 	.word	0x00000001
        /*0094*/ 	.word	0x00000001


	//----- nvinfo : EIATTR_CBANK_PARAM_SIZE
	.align		4
.L_29:
        /*0098*/ 	.byte	0x03, 0x19
        /*009a*/ 	.short	0x0034


	//----- nvinfo : EIATTR_PARAM_CBANK
	.align		4
        /*009c*/ 	.byte	0x04, 0x0a
        /*009e*/ 	.short	(.L_31 - .L_30)
	.align		4
.L_30:
        /*00a0*/ 	.word	index@(.nv.constant0.triton_poi_fused__native_batch_norm_legit_no_training_leaky_relu_15)
        /*00a4*/ 	.short	0x0210
        /*00a6*/ 	.short	0x0034


	//----- nvinfo : EIATTR_SW_WAR
	.align		4
.L_31:
        /*00a8*/ 	.byte	0x04, 0x36
        /*00aa*/ 	.short	(.L_33 - .L_32)
.L_32:
        /*00ac*/ 	.word	0x00000008
.L_33:


//--------------------- .nv.callgraph             --------------------------
	.section	.nv.callgraph,"",@"SHT_CUDA_CALLGRAPH"
	.align	4
	.sectionentsize	8
	.align		4
        /*0000*/ 	.word	0x00000000
	.align		4
        /*0004*/ 	.word	0xffffffff
	.align		4
        /*0008*/ 	.word	0x00000000
	.align		4
        /*000c*/ 	.word	0xfffffffe
	.align		4
        /*0010*/ 	.word	0x00000000
	.align		4
        /*0014*/ 	.word	0xfffffffd
	.align		4
        /*0018*/ 	.word	0x00000000
	.align		4
        /*001c*/ 	.word	0xfffffffc


//--------------------- .nv.constant4             --------------------------
	.section	.nv.constant4,"a",@progbits
	.align	8
	.align		8
.nv.constant4:
        /*0000*/ 	.dword	_$_str
	.align		8
        /*0008*/ 	.dword	_$_str_$_2


//--------------------- .text.triton_poi_fused__native_batch_norm_legit_no_training_leaky_relu_15 --------------------------
	.section	.text.triton_poi_fused__native_batch_norm_legit_no_training_leaky_relu_15,"ax",@progbits
	.align	128
        .global         triton_poi_fused__native_batch_norm_legit_no_training_leaky_relu_15
        .type           triton_poi_fused__native_batch_norm_legit_no_training_leaky_relu_15,@function
        .size           triton_poi_fused__native_batch_norm_legit_no_training_leaky_relu_15,(.L_x_1 - triton_poi_fused__native_batch_norm_legit_no_training_leaky_relu_15)
        .other          triton_poi_fused__native_batch_norm_legit_no_training_leaky_relu_15,@"STO_CUDA_ENTRY STV_DEFAULT"
triton_poi_fused__native_batch_norm_legit_no_training_leaky_relu_15:
.text.triton_poi_fused__native_batch_norm_legit_no_training_leaky_relu_15:
[----:B------:R-:W-:Y:S01]  /*0000*/  LDC R1, c[0x0][0x28] ;  /* 0x00000a00ff017b82 */ /* 0x000fe20000000800 */
[----:B------:R-:W1:Y:S07]  /*0010*/  S2R R0, SR_TID.X ;  /* 0x0000000000007919 */ /* 0x000e6e0000002100 */
[----:B------:R-:W2:Y:S01]  /*0020*/  LDC.64 R4, c[0x0][0x228] ;  /* 0x00008a00ff047b82 */ /* 0x000ea20000000a00 */
[----:B------:R-:W-:Y:S01]  /*0030*/  ULDC.64 UR4, c[0x0][0x208] ;  /* 0x0000820000047ab9 */ /* 0x000fe20000000a00 */
[----:B------:R-:W3:Y:S06]  /*0040*/  S2R R7, SR_CTAID.X ;  /* 0x0000000000077919 */ /* 0x000eec0000002500 */
[----:B------:R-:W4:Y:S08]  /*0050*/  LDC.64 R16, c[0x0][0x220] ;  /* 0x00008800ff107b82 */ /* 0x000f300000000a00 */
[----:B------:R-:W5:Y:S08]  /*0060*/  LDC.64 R22, c[0x0][0x218] ;  /* 0x00008600ff167b82 */ /* 0x000f700000000a00 */
[----:B------:R-:W5:Y:S01]  /*0070*/  LDC.64 R20, c[0x0][0x230] ;  /* 0x00008c00ff147b82 */ /* 0x000f620000000a00 */
[----:B-1----:R-:W-:-:S07]  /*0080*/  SHF.L.U32 R0, R0, 0x2, RZ ;  /* 0x0000000200007819 */ /* 0x002fce00000006ff */
[----:B------:R-:W1:Y:S01]  /*0090*/  LDC.64 R8, c[0x0][0x238] ;  /* 0x00008e00ff087b82 */ /* 0x000e620000000a00 */
[----:B---3--:R-:W-:Y:S02]  /*00a0*/  SHF.R.S32.HI R3, RZ, 0x15, R7 ;  /* 0x00000015ff037819 */ /* 0x008fe40000011407 */
[----:B------:R-:W-:Y:S02]  /*00b0*/  LOP3.LUT R0, R0, 0x1fc, RZ, 0xc0, !PT ;  /* 0x000001fc00007812 */ /* 0x000fe400078ec0ff */
[----:B------:R-:W-:Y:S02]  /*00c0*/  SGXT R3, R3, 0x1 ;  /* 0x000000010303781a */ /* 0x000fe40000000200 */
[----:B------:R-:W-:-:S04]  /*00d0*/  LEA R0, R7, R0, 0xa ;  /* 0x0000000007007211 */ /* 0x000fc800078e50ff */
[----:B------:R-:W-:-:S04]  /*00e0*/  LEA.HI R3, R3, R0, RZ, 0x9 ;  /* 0x0000000003037211 */ /* 0x000fc800078f48ff */
[----:B------:R-:W-:-:S04]  /*00f0*/  LOP3.LUT R3, R3, 0xfffffe00, RZ, 0xc0, !PT ;  /* 0xfffffe0003037812 */ /* 0x000fc800078ec0ff */
[----:B------:R-:W-:-:S05]  /*0100*/  IADD3 R24, R0, -R3, RZ ;  /* 0x8000000300187210 */ /* 0x000fca0007ffe0ff */
[----:B--2---:R-:W-:-:S06]  /*0110*/  IMAD.WIDE R4, R24, 0x4, R4 ;  /* 0x0000000418047825 */ /* 0x004fcc00078e0204 */
[----:B------:R-:W2:Y:S01]  /*0120*/  LDG.E.EL.128 R4, desc[UR4][R4.64] ;  /* 0x0000000404047981 */ /* 0x000ea2000c2e1d00 */
[----:B----4-:R-:W-:-:S04]  /*0130*/  IMAD.WIDE R16, R24, 0x4, R16 ;  /* 0x0000000418107825 */ /* 0x010fc800078e0210 */
[----:B-----5:R-:W-:Y:S02]  /*0140*/  IMAD.WIDE R22, R0, 0x4, R22 ;  /* 0x0000000400167825 */ /* 0x020fe400078e0216 */
[----:B------:R-:W3:Y:S02]  /*0150*/  LDG.E.EL.128 R16, desc[UR4][R16.64] ;  /* 0x0000000410107981 */ /* 0x000ee4000c2e1d00 */
[C---:B0-----:R-:W-:Y:S02]  /*0160*/  IMAD.WIDE R20, R24.reuse, 0x4, R20 ;  /* 0x0000000418147825 */ /* 0x041fe400078e0214 */
[----:B------:R-:W3:Y:S02]  /*0170*/  LDG.E.128 R12, desc[UR4][R22.64+0x800] ;  /* 0x00080004160c7981 */ /* 0x000ee4000c1e1d00 */
[----:B-1----:R-:W-:-:S04]  /*0180*/  IMAD.WIDE R24, R24, 0x4, R8 ;  /* 0x0000000418187825 */ /* 0x002fc800078e0208 */
[----:B--2---:R-:W-:Y:S01]  /*0190*/  FADD R2, R4, 9.9999997473787516356e-06 ;  /* 0x3727c5ac04027421 */ /* 0x004fe20000000000 */
[----:B------:R-:W-:Y:S01]  /*01a0*/  FADD R3, R5, 9.9999997473787516356e-06 ;  /* 0x3727c5ac05037421 */ /* 0x000fe20000000000 */
[----:B------:R-:W-:Y:S02]  /*01b0*/  FADD R6, R6, 9.9999997473787516356e-06 ;  /* 0x3727c5ac06067421 */ /* 0x000fe40000000000 */
[----:B------:R0:W1:Y:S08]  /*01c0*/  MUFU.SQRT R10, R2 ;  /* 0x00000002000a7308 */ /* 0x0000700000002000 */
[----:B------:R-:W2:Y:S01]  /*01d0*/  MUFU.SQRT R26, R3 ;  /* 0x00000003001a7308 */ /* 0x000ea20000002000 */
[----:B0-----:R-:W-:Y:S01]  /*01e0*/  HFMA2.MMA R2, -RZ, RZ, 1.625, 0 ;  /* 0x3e800000ff027435 */ /* 0x001fe200000001ff */
[----:B-1----:R-:W-:-:S06]  /*01f0*/  FSETP.GT.AND P0, PT, R10, 8.50705917302346158658e+37, PT ;  /* 0x7e8000000a00780b */ /* 0x002fcc0003f04000 */
[----:B------:R-:W0:Y:S01]  /*0200*/  MUFU.SQRT R6, R6 ;  /* 0x0000000600067308 */ /* 0x000e220000002000 */
[----:B------:R-:W-:Y:S02]  /*0210*/  FSETP.GEU.AND P3, PT, R10, 1.175494350822287508e-38, PT ;  /* 0x008000000a00780b */ /* 0x000fe40003f6e000 */
[C---:B--2---:R-:W-:Y:S02]  /*0220*/  FSETP.GT.AND P1, PT, R26.reuse, 8.50705917302346158658e+37, PT ;  /* 0x7e8000001a00780b */ /* 0x044fe40003f24000 */
[----:B------:R-:W-:Y:S02]  /*0230*/  FSETP.GEU.AND P4, PT, R26, 1.175494350822287508e-38, PT ;  /* 0x008000001a00780b */ /* 0x000fe40003f8e000 */
[----:B------:R-:W-:Y:S01]  /*0240*/  @P0 FMUL R10, R10, 0.25 ;  /* 0x3e8000000a0a0820 */ /* 0x000fe20000400000 */
[----:B0-----:R-:W-:-:S06]  /*0250*/  FSETP.GT.AND P2, PT, R6, 8.50705917302346158658e+37, PT ;  /* 0x7e8000000600780b */ /* 0x001fcc0003f44000 */
[----:B------:R-:W-:Y:S01]  /*0260*/  @!P3 FMUL R10, R10, 16777216 ;  /* 0x4b8000000a0ab820 */ /* 0x000fe20000400000 */
[----:B------:R-:W-:Y:S01]  /*0270*/  FSETP.GEU.AND P5, PT, R6, 1.175494350822287508e-38, PT ;  /* 0x008000000600780b */ /* 0x000fe20003fae000 */
[----:B------:R-:W-:Y:S02]  /*0280*/  @P1 FMUL R26, R26, 0.25 ;  /* 0x3e8000001a1a1820 */ /* 0x000fe40000400000 */
[----:B------:R0:W-:Y:S02]  /*0290*/  MUFU.RCP R3, R10 ;  /* 0x0000000a00037308 */ /* 0x0001e40000001000 */
[----:B------:R-:W-:Y:S01]  /*02a0*/  @!P4 FMUL R26, R26, 16777216 ;  /* 0x4b8000001a1ac820 */ /* 0x000fe20000400000 */
[----:B------:R-:W-:Y:S01]  /*02b0*/  FSEL R27, R2, 1, P1 ;  /* 0x3f800000021b7808 */ /* 0x000fe20000800000 */
[----:B------:R-:W-:-:S04]  /*02c0*/  @P2 FMUL R6, R6, 0.25 ;  /* 0x3e80000006062820 */ /* 0x000fc80000400000 */
[----:B------:R1:W2:Y:S01]  /*02d0*/  MUFU.RCP R4, R26 ;  /* 0x0000001a00047308 */ /* 0x0002a20000001000 */
[----:B0-----:R-:W4:Y:S01]  /*02e0*/  LDG.E.128 R8, desc[UR4][R22.64] ;  /* 0x0000000416087981 */ /* 0x001f22000c1e1d00 */
[----:B------:R-:W-:Y:S01]  /*02f0*/  @!P4 FMUL R27, R27, 16777216 ;  /* 0x4b8000001b1bc820 */ /* 0x000fe20000400000 */
[----:B------:R-:W-:Y:S01]  /*0300*/  @!P5 FMUL R6, R6, 16777216 ;  /* 0x4b8000000606d820 */ /* 0x000fe20000400000 */
[----:B------:R-:W-:-:S04]  /*0310*/  FADD R7, R7, 9.9999997473787516356e-06 ;  /* 0x3727c5ac07077421 */ /* 0x000fc80000000000 */
[----:B------:R-:W-:Y:S01]  /*0320*/  MUFU.RCP R5, R6 ;  /* 0x0000000600057308 */ /* 0x000fe20000001000 */
[----:B-1----:R-:W-:Y:S01]  /*0330*/  FSEL R26, R2, 1, P0 ;  /* 0x3f800000021a7808 */ /* 0x002fe20000000000 */
[----:B------:R-:W5:Y:S04]  /*0340*/  LDG.E.EL.128 R20, desc[UR4][R20.64] ;  /* 0x0000000414147981 */ /* 0x000f68000c2e1d00 */
[----:B------:R-:W-:Y:S01]  /*0350*/  @!P3 FMUL R26, R26, 16777216 ;  /* 0x4b8000001a1ab820 */ /* 0x000fe20000400000 */
[----:B--2---:R-:W-:-:S03]  /*0360*/  FMUL R4, R4, R27 ;  /* 0x0000001b04047220 */ /* 0x004fc60000400000 */
[----:B------:R-:W-:Y:S02]  /*0370*/  FMUL R3, R3, R26 ;  /* 0x0000001a03037220 */ /* 0x000fe40000400000 */
[----:B------:R-:W5:Y:S01]  /*0380*/  LDG.E.EL.128 R24, desc[UR4][R24.64] ;  /* 0x0000000418187981 */ /* 0x000f62000c2e1d00 */
[----:B------:R-:W0:Y:S02]  /*0390*/  MUFU.SQRT R6, R7 ;  /* 0x0000000700067308 */ /* 0x000e240000002000 */
[C---:B0-----:R-:W-:Y:S02]  /*03a0*/  FSETP.GT.AND P0, PT, R6.reuse, 8.50705917302346158658e+37, PT ;  /* 0x7e8000000600780b */ /* 0x041fe40003f04000 */
[----:B------:R-:W-:-:S11]  /*03b0*/  FSETP.GEU.AND P1, PT, R6, 1.175494350822287508e-38, PT ;  /* 0x008000000600780b */ /* 0x000fd60003f2e000 */
[----:B------:R-:W-:-:S04]  /*03c0*/  @P0 FMUL R6, R6, 0.25 ;  /* 0x3e80000006060820 */ /* 0x000fc80000400000 */
[----:B------:R-:W-:-:S06]  /*03d0*/  @!P1 FMUL R6, R6, 16777216 ;  /* 0x4b80000006069820 */ /* 0x000fcc0000400000 */
[----:B------:R-:W0:Y:S01]  /*03e0*/  MUFU.RCP R6, R6 ;  /* 0x0000000600067308 */ /* 0x000e220000001000 */
[C---:B------:R-:W-:Y:S02]  /*03f0*/  FSEL R29, R2.reuse, 1, P0 ;  /* 0x3f800000021d7808 */ /* 0x040fe40000000000 */
[----:B------:R-:W-:-:S03]  /*0400*/  FSEL R28, R2, 1, P2 ;  /* 0x3f800000021c7808 */ /* 0x000fc60001000000 */
[----:B------:R-:W-:Y:S01]  /*0410*/  @!P1 FMUL R29, R29, 16777216 ;  /* 0x4b8000001d1d9820 */ /* 0x000fe20000400000 */
[----:B---3--:R-:W-:Y:S01]  /*0420*/  FADD R15, R15, -R19 ;  /* 0x800000130f0f7221 */ /* 0x008fe20000000000 */
[----:B------:R-:W-:Y:S02]  /*0430*/  FADD R12, R12, -R16 ;  /* 0x800000100c0c7221 */ /* 0x000fe40000000000 */
[----:B0-----:R-:W-:Y:S01]  /*0440*/  FMUL R2, R6, R29 ;  /* 0x0000001d06027220 */ /* 0x001fe20000400000 */
[----:B------:R-:W-:Y:S01]  /*0450*/  @!P5 FMUL R28, R28, 16777216 ;  /* 0x4b8000001c1cd820 */ /* 0x000fe20000400000 */
[----:B------:R-:W-:Y:S01]  /*0460*/  FADD R14, R14, -R18 ;  /* 0x800000120e0e7221 */ /* 0x000fe20000000000 */
[----:B------:R-:W-:Y:S02]  /*0470*/  FADD R13, R13, -R17 ;  /* 0x800000110d0d7221 */ /* 0x000fe40000000000 */
[----:B------:R-:W-:Y:S01]  /*0480*/  FMUL R5, R5, R28 ;  /* 0x0000001c05057220 */ /* 0x000fe20000400000 */
[----:B----4-:R-:W-:Y:S01]  /*0490*/  FADD R11, R11, -R19 ;  /* 0x800000130b0b7221 */ /* 0x010fe20000000000 */
[----:B------:R-:W-:Y:S01]  /*04a0*/  FADD R8, R8, -R16 ;  /* 0x8000001008087221 */ /* 0x000fe20000000000 */
[----:B------:R-:W-:-:S02]  /*04b0*/  FADD R16, R10, -R18 ;  /* 0x800000120a107221 */ /* 0x000fc40000000000 */
[C---:B------:R-:W-:Y:S01]  /*04c0*/  FMUL R10, R2.reuse, R11 ;  /* 0x0000000b020a7220 */ /* 0x040fe20000400000 */
[----:B------:R-:W-:Y:S01]  /*04d0*/  FMUL R2, R2, R15 ;  /* 0x0000000f02027220 */ /* 0x000fe20000400000 */
[----:B------:R-:W-:Y:S01]  /*04e0*/  FADD R9, R9, -R17 ;  /* 0x8000001109097221 */ /* 0x000fe20000000000 */
[C---:B------:R-:W-:Y:S01]  /*04f0*/  FMUL R17, R3.reuse, R8 ;  /* 0x0000000803117220 */ /* 0x040fe20000400000 */
[----:B------:R-:W-:Y:S01]  /*0500*/  FMUL R11, R3, R12 ;  /* 0x0000000c030b7220 */ /* 0x000fe20000400000 */
[C---:B------:R-:W-:Y:S01]  /*0510*/  FMUL R15, R5.reuse, R16 ;  /* 0x00000010050f7220 */ /* 0x040fe20000400000 */
[----:B------:R-:W-:Y:S01]  /*0520*/  FMUL R5, R5, R14 ;  /* 0x0000000e05057220 */ /* 0x000fe20000400000 */
[--C-:B-----5:R-:W-:Y:S02]  /*0530*/  FFMA R7, R23, R2, R27.reuse ;  /* 0x0000000217077223 */ /* 0x120fe4000000001b */
[----:B------:R-:W0:Y:S03]  /*0540*/  LDC.64 R2, c[0x0][0x210] ;  /* 0x00008400ff027b82 */ /* 0x000e260000000a00 */
[----:B------:R-:W-:Y:S01]  /*0550*/  FSETP.GT.AND P6, PT, R7, RZ, PT ;  /* 0x000000ff0700720b */ /* 0x000fe20003fc4000 */
[C---:B------:R-:W-:Y:S01]  /*0560*/  FMUL R14, R4.reuse, R9 ;  /* 0x00000009040e7220 */ /* 0x040fe20000400000 */
[----:B------:R-:W-:Y:S01]  /*0570*/  FMUL R12, R4, R13 ;  /* 0x0000000d040c7220 */ /* 0x000fe20000400000 */
[----:B------:R-:W-:Y:S01]  /*0580*/  FFMA R4, R20, R11, R24 ;  /* 0x0000000b14047223 */ /* 0x000fe20000000018 */
[----:B------:R-:W-:Y:S01]  /*0590*/  FFMA R6, R22, R5, R26 ;  /* 0x0000000516067223 */ /* 0x000fe2000000001a */
[----:B------:R-:W-:Y:S01]  /*05a0*/  FFMA R11, R23, R10, R27 ;  /* 0x0000000a170b7223 */ /* 0x000fe2000000001b */
[----:B------:R-:W-:Y:S01]  /*05b0*/  FFMA R8, R20, R17, R24 ;  /* 0x0000001114087223 */ /* 0x000fe20000000018 */
[C-C-:B------:R-:W-:Y:S01]  /*05c0*/  FFMA R5, R21.reuse, R12, R25.reuse ;  /* 0x0000000c15057223 */ /* 0x140fe20000000019 */
[----:B------:R-:W-:Y:S01]  /*05d0*/  FFMA R10, R22, R15, R26 ;  /* 0x0000000f160a7223 */ /* 0x000fe2000000001a */
[----:B------:R-:W-:Y:S01]  /*05e0*/  FFMA R9, R21, R14, R25 ;  /* 0x0000000e15097223 */ /* 0x000fe20000000019 */
[----:B------:R-:W-:-:S02]  /*05f0*/  FSETP.GT.AND P5, PT, R6, RZ, PT ;  /* 0x000000ff0600720b */ /* 0x000fc40003fa4000 */
[----:B------:R-:W-:Y:S01]  /*0600*/  FSETP.GT.AND P4, PT, R5, RZ, PT ;  /* 0x000000ff0500720b */ /* 0x000fe20003f84000 */
[----:B------:R-:W-:Y:S01]  /*0610*/  @!P6 FMUL R7, R7, 0.20000000298023223877 ;  /* 0x3e4ccccd0707e820 */ /* 0x000fe20000400000 */
[----:B------:R-:W-:Y:S02]  /*0620*/  FSETP.GT.AND P3, PT, R11, RZ, PT ;  /* 0x000000ff0b00720b */ /* 0x000fe40003f64000 */
[----:B------:R-:W-:Y:S02]  /*0630*/  FSETP.GT.AND P2, PT, R10, RZ, PT ;  /* 0x000000ff0a00720b */ /* 0x000fe40003f44000 */
[----:B------:R-:W-:Y:S02]  /*0640*/  FSETP.GT.AND P1, PT, R9, RZ, PT ;  /* 0x000000ff0900720b */ /* 0x000fe40003f24000 */
[----:B------:R-:W-:Y:S02]  /*0650*/  FSETP.GT.AND P0, PT, R8, RZ, PT ;  /* 0x000000ff0800720b */ /* 0x000fe40003f04000 */
[----:B------:R-:W-:Y:S01]  /*0660*/  FSETP.GT.AND P6, PT, R4, RZ, PT ;  /* 0x000000ff0400720b */ /* 0x000fe20003fc4000 */
[----:B0-----:R-:W-:-:S04]  /*0670*/  IMAD.WIDE R2, R0, 0x4, R2 ;  /* 0x0000000400027825 */ /* 0x001fc800078e0202 */
[----:B------:R-:W-:Y:S01]  /*0680*/  @!P5 FMUL R6, R6, 0.20000000298023223877 ;  /* 0x3e4ccccd0606d820 */ /* 0x000fe20000400000 */
[----:B------:R-:W-:Y:S01]  /*0690*/  @!P4 FMUL R5, R5, 0.20000000298023223877 ;  /* 0x3e4ccccd0505c820 */ /* 0x000fe20000400000 */
[----:B------:R-:W-:Y:S01]  /*06a0*/  @!P3 FMUL R11, R11, 0.20000000298023223877 ;  /* 0x3e4ccccd0b0bb820 */ /* 0x000fe20000400000 */
[----:B------:R-:W-:Y:S01]  /*06b0*/  @!P2 FMUL R10, R10, 0.20000000298023223877 ;  /* 0x3e4ccccd0a0aa820 */ /* 0x000fe20000400000 */
[----:B------:R-:W-:Y:S02]  /*06c0*/  @!P1 FMUL R9, R9, 0.20000000298023223877 ;  /* 0x3e4ccccd09099820 */ /* 0x000fe40000400000 */
[----:B------:R-:W-:Y:S02]  /*06d0*/  @!P0 FMUL R8, R8, 0.20000000298023223877 ;  /* 0x3e4ccccd08088820 */ /* 0x000fe40000400000 */
[----:B------:R-:W-:-:S03]  /*06e0*/  @!P6 FMUL R4, R4, 0.20000000298023223877 ;  /* 0x3e4ccccd0404e820 */ /* 0x000fc60000400000 */
[----:B------:R-:W-:Y:S04]  /*06f0*/  STG.E.128 desc[UR4][R2.64], R8 ;  /* 0x0000000802007986 */ /* 0x000fe8000c101d04 */
[----:B------:R-:W-:Y:S01]  /*0700*/  STG.E.128 desc[UR4][R2.64+0x800], R4 ;  /* 0x0008000402007986 */ /* 0x000fe2000c101d04 */
[----:B------:R-:W-:Y:S05]  /*0710*/  EXIT ;  /* 0x000000000000794d */ /* 0x000fea0003800000 */
.L_x_0:
[----:B------:R-:W-:-:S00]  /*0720*/  BRA `(.L_x_0) ;  /* 0xfffffffc00fc7947 */ /* 0x000fc0000383ffff */
[----:B------:R-:W-:-:S00]  /*0730*/  NOP ;  /* 0x0000000000007918 */ /* 0x000fc00000000000 */
        /* <DEDUP_REMOVED lines=12> */
.L_x_1:


//--------------------- .nv.global.init           --------------------------
	.section	.nv.global.init,"aw",@progbits
.nv.global.init:
	.type		_$_str,@object
	.size		_$_str,(_$_str_$_2 - _$_str)
_$_str:
        /*0000*/ 	.byte	0x5f, 0x5f, 0x43, 0x55, 0x44, 0x41, 0x5f, 0x46, 0x54, 0x5a, 0x00
	.type		_$_str_$_2,@object
	.size		_$_str_$_2,(.L_1 - _$_str_$_2)
_$_str_$_2:
        /*000b*/ 	.byte	0x5f, 0x5f, 0x43, 0x55, 0x44, 0x41, 0x5f, 0x50, 0x52, 0x45, 0x43, 0x5f, 0x53, 0x51, 0x52, 0x54
        /*001b*/ 	.byte	0x00
.L_1:


//--------------------- .nv.constant0.triton_poi_fused__native_batch_norm_legit_no_training_leaky_relu_15 --------------------------
	.section	.nv.constant0.triton_poi_fused__native_batch_norm_legit_no_training_leaky_relu_15,"a",@progbits
	.sectionflags	@""
	.align	4
.nv.constant0.triton_poi_fused__native_batch_norm_legit_no_training_leaky_relu_15:
	.zero		580
